//
// Generated by NVIDIA NVVM Compiler
//
// Compiler Build ID: CL-36424714
// Cuda compilation tools, release 13.0, V13.0.88
// Based on NVVM 20.0.0
//

.version 9.0
.target sm_100
.address_size 64

	// .globl	_Z20buildBlockHistKernelPKjiiPjmj
.extern .shared .align 16 .b8 s_hist[];
.extern .shared .align 16 .b8 localCount[];

.visible .entry _Z20buildBlockHistKernelPKjiiPjmj(
	.param .u64 .ptr .align 1 _Z20buildBlockHistKernelPKjiiPjmj_param_0,
	.param .u32 _Z20buildBlockHistKernelPKjiiPjmj_param_1,
	.param .u32 _Z20buildBlockHistKernelPKjiiPjmj_param_2,
	.param .u64 .ptr .align 1 _Z20buildBlockHistKernelPKjiiPjmj_param_3,
	.param .u64 _Z20buildBlockHistKernelPKjiiPjmj_param_4,
	.param .u32 _Z20buildBlockHistKernelPKjiiPjmj_param_5
)
{
	.reg .pred 	%p<11>;
	.reg .b32 	%r<79>;
	.reg .b64 	%rd<28>;

	ld.param.u64 	%rd14, [_Z20buildBlockHistKernelPKjiiPjmj_param_0];
	ld.param.u32 	%r15, [_Z20buildBlockHistKernelPKjiiPjmj_param_1];
	ld.param.u32 	%r16, [_Z20buildBlockHistKernelPKjiiPjmj_param_2];
	ld.param.u64 	%rd12, [_Z20buildBlockHistKernelPKjiiPjmj_param_3];
	ld.param.u64 	%rd13, [_Z20buildBlockHistKernelPKjiiPjmj_param_4];
	ld.param.u32 	%r17, [_Z20buildBlockHistKernelPKjiiPjmj_param_5];
	cvta.to.global.u64 	%rd1, %rd14;
	mov.u32 	%r18, %tid.x;
	mov.u32 	%r1, %ctaid.x;
	shl.b32 	%r2, %r1, 10;
	add.s32 	%r19, %r2, 1024;
	min.s32 	%r3, %r19, %r15;
	cvt.u64.u32 	%rd27, %r18;
	setp.le.u64 	%p1, %rd13, %rd27;
	@%p1 bra 	$L__BB0_3;
	mov.u32 	%r20, %ntid.x;
	cvt.u64.u32 	%rd3, %r20;
	mov.u64 	%rd26, %rd27;
$L__BB0_2:
	cvt.u32.u64 	%r21, %rd26;
	shl.b32 	%r22, %r21, 2;
	mov.u32 	%r23, s_hist;
	add.s32 	%r24, %r23, %r22;
	mov.b32 	%r25, 0;
	st.shared.u32 	[%r24], %r25;
	add.s64 	%rd26, %rd26, %rd3;
	setp.lt.u64 	%p2, %rd26, %rd13;
	@%p2 bra 	$L__BB0_2;
$L__BB0_3:
	cvt.u32.u64 	%r26, %rd27;
	bar.sync 	0;
	add.s32 	%r77, %r2, %r26;
	setp.le.s32 	%p3, %r15, %r77;
	@%p3 bra 	$L__BB0_10;
	mov.u32 	%r5, %ntid.x;
	add.s32 	%r27, %r77, %r5;
	max.s32 	%r28, %r3, %r27;
	setp.lt.s32 	%p4, %r27, %r3;
	selp.u32 	%r29, 1, 0, %p4;
	add.s32 	%r30, %r27, %r29;
	sub.s32 	%r31, %r28, %r30;
	div.u32 	%r32, %r31, %r5;
	add.s32 	%r6, %r32, %r29;
	and.b32  	%r33, %r6, 3;
	setp.eq.s32 	%p5, %r33, 3;
	@%p5 bra 	$L__BB0_7;
	add.s32 	%r34, %r6, 1;
	and.b32  	%r35, %r34, 3;
	neg.s32 	%r75, %r35;
$L__BB0_6:
	.pragma "nounroll";
	mul.wide.s32 	%rd15, %r77, 4;
	add.s64 	%rd16, %rd1, %rd15;
	ld.global.u32 	%r36, [%rd16];
	shr.u32 	%r37, %r36, %r16;
	and.b32  	%r38, %r37, %r17;
	shl.b32 	%r39, %r38, 2;
	mov.u32 	%r40, s_hist;
	add.s32 	%r41, %r40, %r39;
	atom.shared.add.u32 	%r42, [%r41], 1;
	add.s32 	%r77, %r77, %r5;
	add.s32 	%r75, %r75, 1;
	setp.ne.s32 	%p6, %r75, 0;
	@%p6 bra 	$L__BB0_6;
$L__BB0_7:
	setp.lt.u32 	%p7, %r6, 3;
	@%p7 bra 	$L__BB0_10;
	mov.u32 	%r47, s_hist;
	shl.b32 	%r50, %r5, 2;
	cvt.u64.u32 	%rd19, %r50;
$L__BB0_9:
	mul.wide.s32 	%rd17, %r77, 4;
	add.s64 	%rd18, %rd1, %rd17;
	ld.global.u32 	%r43, [%rd18];
	shr.u32 	%r44, %r43, %r16;
	and.b32  	%r45, %r44, %r17;
	shl.b32 	%r46, %r45, 2;
	add.s32 	%r48, %r47, %r46;
	atom.shared.add.u32 	%r49, [%r48], 1;
	add.s64 	%rd20, %rd18, %rd19;
	ld.global.u32 	%r51, [%rd20];
	shr.u32 	%r52, %r51, %r16;
	and.b32  	%r53, %r52, %r17;
	shl.b32 	%r54, %r53, 2;
	add.s32 	%r55, %r47, %r54;
	atom.shared.add.u32 	%r56, [%r55], 1;
	add.s64 	%rd21, %rd20, %rd19;
	ld.global.u32 	%r57, [%rd21];
	shr.u32 	%r58, %r57, %r16;
	and.b32  	%r59, %r58, %r17;
	shl.b32 	%r60, %r59, 2;
	add.s32 	%r61, %r47, %r60;
	atom.shared.add.u32 	%r62, [%r61], 1;
	add.s64 	%rd22, %rd21, %rd19;
	ld.global.u32 	%r63, [%rd22];
	shr.u32 	%r64, %r63, %r16;
	and.b32  	%r65, %r64, %r17;
	shl.b32 	%r66, %r65, 2;
	add.s32 	%r67, %r47, %r66;
	atom.shared.add.u32 	%r68, [%r67], 1;
	add.s32 	%r77, %r50, %r77;
	setp.lt.s32 	%p8, %r77, %r3;
	@%p8 bra 	$L__BB0_9;
$L__BB0_10:
	setp.le.u64 	%p9, %rd13, %rd27;
	bar.sync 	0;
	cvt.u64.u32 	%rd6, %r1;
	@%p9 bra 	$L__BB0_13;
	mov.u32 	%r69, %ntid.x;
	cvt.u64.u32 	%rd7, %r69;
	cvta.to.global.u64 	%rd8, %rd12;
	mul.lo.s64 	%rd9, %rd13, %rd6;
	mov.u32 	%r72, s_hist;
$L__BB0_12:
	cvt.u32.u64 	%r70, %rd27;
	shl.b32 	%r71, %r70, 2;
	add.s32 	%r73, %r72, %r71;
	ld.shared.u32 	%r74, [%r73];
	add.s64 	%rd23, %rd27, %rd9;
	shl.b64 	%rd24, %rd23, 2;
	add.s64 	%rd25, %rd8, %rd24;
	st.global.u32 	[%rd25], %r74;
	add.s64 	%rd27, %rd27, %rd7;
	setp.lt.u64 	%p10, %rd27, %rd13;
	@%p10 bra 	$L__BB0_12;
$L__BB0_13:
	ret;

}
	// .globl	_Z13scatterKernelPKjPjiiS0_mj
.visible .entry _Z13scatterKernelPKjPjiiS0_mj(
	.param .u64 .ptr .align 1 _Z13scatterKernelPKjPjiiS0_mj_param_0,
	.param .u64 .ptr .align 1 _Z13scatterKernelPKjPjiiS0_mj_param_1,
	.param .u32 _Z13scatterKernelPKjPjiiS0_mj_param_2,
	.param .u32 _Z13scatterKernelPKjPjiiS0_mj_param_3,
	.param .u64 .ptr .align 1 _Z13scatterKernelPKjPjiiS0_mj_param_4,
	.param .u64 _Z13scatterKernelPKjPjiiS0_mj_param_5,
	.param .u32 _Z13scatterKernelPKjPjiiS0_mj_param_6
)
{
	.reg .pred 	%p<10>;
	.reg .b32 	%r<77>;
	.reg .b64 	%rd<56>;

	ld.param.u64 	%rd16, [_Z13scatterKernelPKjPjiiS0_mj_param_0];
	ld.param.u64 	%rd17, [_Z13scatterKernelPKjPjiiS0_mj_param_1];
	ld.param.u32 	%r13, [_Z13scatterKernelPKjPjiiS0_mj_param_2];
	ld.param.u32 	%r14, [_Z13scatterKernelPKjPjiiS0_mj_param_3];
	ld.param.u64 	%rd18, [_Z13scatterKernelPKjPjiiS0_mj_param_4];
	ld.param.u64 	%rd15, [_Z13scatterKernelPKjPjiiS0_mj_param_5];
	ld.param.u32 	%r15, [_Z13scatterKernelPKjPjiiS0_mj_param_6];
	cvta.to.global.u64 	%rd1, %rd17;
	cvta.to.global.u64 	%rd2, %rd18;
	cvta.to.global.u64 	%rd3, %rd16;
	mov.u32 	%r16, %tid.x;
	mov.u32 	%r1, %ctaid.x;
	shl.b32 	%r2, %r1, 10;
	add.s32 	%r17, %r2, 1024;
	min.s32 	%r3, %r17, %r13;
	cvt.u64.u32 	%rd4, %r16;
	setp.le.u64 	%p1, %rd15, %rd4;
	@%p1 bra 	$L__BB1_3;
	mov.u32 	%r18, %ntid.x;
	cvt.u64.u32 	%rd5, %r18;
	mov.u64 	%rd53, %rd4;
$L__BB1_2:
	cvt.u32.u64 	%r19, %rd53;
	shl.b32 	%r20, %r19, 2;
	mov.u32 	%r21, localCount;
	add.s32 	%r22, %r21, %r20;
	mov.b32 	%r23, 0;
	st.shared.u32 	[%r22], %r23;
	add.s64 	%rd53, %rd53, %rd5;
	setp.lt.u64 	%p2, %rd53, %rd15;
	@%p2 bra 	$L__BB1_2;
$L__BB1_3:
	cvt.u32.u64 	%r24, %rd4;
	bar.sync 	0;
	cvt.u64.u32 	%rd19, %r1;
	mul.lo.s64 	%rd8, %rd15, %rd19;
	setp.ne.s32 	%p3, %r24, 0;
	setp.le.s32 	%p4, %r13, %r2;
	or.pred  	%p5, %p3, %p4;
	@%p5 bra 	$L__BB1_10;
	add.s32 	%r25, %r2, 1;
	max.s32 	%r4, %r3, %r25;
	and.b32  	%r5, %r4, 3;
	setp.eq.s32 	%p6, %r5, 0;
	mov.u32 	%r76, %r2;
	@%p6 bra 	$L__BB1_7;
	mul.wide.u32 	%rd20, %r2, 4;
	add.s64 	%rd54, %rd3, %rd20;
	neg.s32 	%r74, %r5;
	add.s32 	%r76, %r2, %r5;
$L__BB1_6:
	.pragma "nounroll";
	ld.global.u32 	%r26, [%rd54];
	shr.u32 	%r27, %r26, %r14;
	and.b32  	%r28, %r27, %r15;
	cvt.u64.u32 	%rd21, %r28;
	add.s64 	%rd22, %rd8, %rd21;
	shl.b64 	%rd23, %rd22, 2;
	add.s64 	%rd24, %rd2, %rd23;
	ld.global.u32 	%r29, [%rd24];
	shl.b32 	%r30, %r28, 2;
	mov.u32 	%r31, localCount;
	add.s32 	%r32, %r31, %r30;
	ld.shared.u32 	%r33, [%r32];
	add.s32 	%r34, %r33, %r29;
	add.s32 	%r35, %r33, 1;
	st.shared.u32 	[%r32], %r35;
	mul.wide.u32 	%rd25, %r34, 4;
	add.s64 	%rd26, %rd1, %rd25;
	st.global.u32 	[%rd26], %r26;
	add.s64 	%rd54, %rd54, 4;
	add.s32 	%r74, %r74, 1;
	setp.ne.s32 	%p7, %r74, 0;
	@%p7 bra 	$L__BB1_6;
$L__BB1_7:
	sub.s32 	%r36, %r2, %r4;
	setp.gt.u32 	%p8, %r36, -4;
	@%p8 bra 	$L__BB1_10;
	mul.wide.u32 	%rd27, %r76, 4;
	add.s64 	%rd28, %rd27, %rd3;
	add.s64 	%rd55, %rd28, 8;
	mov.u32 	%r42, localCount;
$L__BB1_9:
	ld.global.u32 	%r37, [%rd55+-8];
	shr.u32 	%r38, %r37, %r14;
	and.b32  	%r39, %r38, %r15;
	cvt.u64.u32 	%rd29, %r39;
	add.s64 	%rd30, %rd8, %rd29;
	shl.b64 	%rd31, %rd30, 2;
	add.s64 	%rd32, %rd2, %rd31;
	ld.global.u32 	%r40, [%rd32];
	shl.b32 	%r41, %r39, 2;
	add.s32 	%r43, %r42, %r41;
	ld.shared.u32 	%r44, [%r43];
	add.s32 	%r45, %r44, %r40;
	add.s32 	%r46, %r44, 1;
	st.shared.u32 	[%r43], %r46;
	mul.wide.u32 	%rd33, %r45, 4;
	add.s64 	%rd34, %rd1, %rd33;
	st.global.u32 	[%rd34], %r37;
	ld.global.u32 	%r47, [%rd55+-4];
	shr.u32 	%r48, %r47, %r14;
	and.b32  	%r49, %r48, %r15;
	cvt.u64.u32 	%rd35, %r49;
	add.s64 	%rd36, %rd8, %rd35;
	shl.b64 	%rd37, %rd36, 2;
	add.s64 	%rd38, %rd2, %rd37;
	ld.global.u32 	%r50, [%rd38];
	shl.b32 	%r51, %r49, 2;
	add.s32 	%r52, %r42, %r51;
	ld.shared.u32 	%r53, [%r52];
	add.s32 	%r54, %r53, %r50;
	add.s32 	%r55, %r53, 1;
	st.shared.u32 	[%r52], %r55;
	mul.wide.u32 	%rd39, %r54, 4;
	add.s64 	%rd40, %rd1, %rd39;
	st.global.u32 	[%rd40], %r47;
	ld.global.u32 	%r56, [%rd55];
	shr.u32 	%r57, %r56, %r14;
	and.b32  	%r58, %r57, %r15;
	cvt.u64.u32 	%rd41, %r58;
	add.s64 	%rd42, %rd8, %rd41;
	shl.b64 	%rd43, %rd42, 2;
	add.s64 	%rd44, %rd2, %rd43;
	ld.global.u32 	%r59, [%rd44];
	shl.b32 	%r60, %r58, 2;
	add.s32 	%r61, %r42, %r60;
	ld.shared.u32 	%r62, [%r61];
	add.s32 	%r63, %r62, %r59;
	add.s32 	%r64, %r62, 1;
	st.shared.u32 	[%r61], %r64;
	mul.wide.u32 	%rd45, %r63, 4;
	add.s64 	%rd46, %rd1, %rd45;
	st.global.u32 	[%rd46], %r56;
	ld.global.u32 	%r65, [%rd55+4];
	shr.u32 	%r66, %r65, %r14;
	and.b32  	%r67, %r66, %r15;
	cvt.u64.u32 	%rd47, %r67;
	add.s64 	%rd48, %rd8, %rd47;
	shl.b64 	%rd49, %rd48, 2;
	add.s64 	%rd50, %rd2, %rd49;
	ld.global.u32 	%r68, [%rd50];
	shl.b32 	%r69, %r67, 2;
	add.s32 	%r70, %r42, %r69;
	ld.shared.u32 	%r71, [%r70];
	add.s32 	%r72, %r71, %r68;
	add.s32 	%r73, %r71, 1;
	st.shared.u32 	[%r70], %r73;
	mul.wide.u32 	%rd51, %r72, 4;
	add.s64 	%rd52, %rd1, %rd51;
	st.global.u32 	[%rd52], %r65;
	add.s32 	%r76, %r76, 4;
	add.s64 	%rd55, %rd55, 16;
	setp.lt.s32 	%p9, %r76, %r3;
	@%p9 bra 	$L__BB1_9;
$L__BB1_10:
	ret;

}


// ===== COMPILED SASS (sm_100) =====

	.target	sm_100

	.elftype	@"ET_EXEC"


//--------------------- .note.nv.tkinfo           --------------------------
	.section	.note.nv.tkinfo,"",@"SHT_NOTE"
	.sectionflags	@"SHF_NOTE_NV_TKINFO"
	.tkinfo
        /*0018*/ 	.word	0x00000002
        /*0030*/ 	.string	""
        /*0030*/ 	.string	"ptxas"
        /*0030*/ 	.string	"Cuda compilation tools, release 13.0, V13.0.88"
        /*0030*/ 	.string	"Build cuda_13.0.r13.0/compiler.36424714_0"
        /*0030*/ 	.string	"-arch sm_100 -m 64 "



//--------------------- .note.nv.cuinfo           --------------------------
	.section	.note.nv.cuinfo,"",@"SHT_NOTE"
	.sectionflags	@"SHF_NOTE_NV_CUINFO"
        /*0018*/ 	.short	0x0002
        /*001a*/ 	.short	0x0064
        /*001c*/ 	.short	0x0082
	.zero		2


//--------------------- .nv.info                  --------------------------
	.section	.nv.info,"",@"SHT_CUDA_INFO"
	.align	4


	//----- nvinfo : EIATTR_REGCOUNT
	.align		4
        /*0000*/ 	.byte	0x04, 0x2f
        /*0002*/ 	.short	(.L_1 - .L_0)
	.align		4
.L_0:
        /*0004*/ 	.word	index@(_Z20buildBlockHistKernelPKjiiPjmj)
        /*0008*/ 	.word	0x0000001a


	//----- nvinfo : EIATTR_FRAME_SIZE
	.align		4
.L_1:
        /*000c*/ 	.byte	0x04, 0x11
        /*000e*/ 	.short	(.L_3 - .L_2)
	.align		4
.L_2:
        /*0010*/ 	.word	index@(_Z20buildBlockHistKernelPKjiiPjmj)
        /*0014*/ 	.word	0x00000000


	//----- nvinfo : EIATTR_REGCOUNT
	.align		4
.L_3:
        /*0018*/ 	.byte	0x04, 0x2f
        /*001a*/ 	.short	(.L_5 - .L_4)
	.align		4
.L_4:
        /*001c*/ 	.word	index@(_Z13scatterKernelPKjPjiiS0_mj)
        /*0020*/ 	.word	0x0000001e


	//----- nvinfo : EIATTR_FRAME_SIZE
	.align		4
.L_5:
        /*0024*/ 	.byte	0x04, 0x11
        /*0026*/ 	.short	(.L_7 - .L_6)
	.align		4
.L_6:
        /*0028*/ 	.word	index@(_Z13scatterKernelPKjPjiiS0_mj)
        /*002c*/ 	.word	0x00000000


	//----- nvinfo : EIATTR_MIN_STACK_SIZE
	.align		4
.L_7:
        /*0030*/ 	.byte	0x04, 0x12
        /*0032*/ 	.short	(.L_9 - .L_8)
	.align		4
.L_8:
        /*0034*/ 	.word	index@(_Z13scatterKernelPKjPjiiS0_mj)
        /*0038*/ 	.word	0x00000000


	//----- nvinfo : EIATTR_MIN_STACK_SIZE
	.align		4
.L_9:
        /*003c*/ 	.byte	0x04, 0x12
        /*003e*/ 	.short	(.L_11 - .L_10)
	.align		4
.L_10:
        /*0040*/ 	.word	index@(_Z20buildBlockHistKernelPKjiiPjmj)
        /*0044*/ 	.word	0x00000000
.L_11:


//--------------------- .nv.compat                --------------------------
	.section	.nv.compat,"",@"SHT_CUDA_COMPAT_INFO"
	.align	4
        /*0000*/ 	.byte	0x02, 0x09, 0x00, 0x00, 0x02, 0x02, 0x01, 0x00, 0x02, 0x05, 0x05, 0x00, 0x03, 0x07, 0x01, 0x01
        /*0010*/ 	.byte	0x02, 0x03, 0x00, 0x00, 0x02, 0x06, 0x01, 0x00, 0x04, 0x0b, 0x08, 0x00, 0x09, 0x00, 0x00, 0x00
        /*0020*/ 	.byte	0x00, 0x00, 0x00, 0x00


//--------------------- .nv.info._Z13scatterKernelPKjPjiiS0_mj --------------------------
	.section	.nv.info._Z13scatterKernelPKjPjiiS0_mj,"",@"SHT_CUDA_INFO"
	.sectionflags	@""
	.align	4


	//----- nvinfo : EIATTR_CUDA_API_VERSION
	.align		4
        /*0000*/ 	.byte	0x04, 0x37
        /*0002*/ 	.short	(.L_13 - .L_12)
.L_12:
        /*0004*/ 	.word	0x00000082


	//----- nvinfo : EIATTR_KPARAM_INFO
	.align		4
.L_13:
        /*0008*/ 	.byte	0x04, 0x17
        /*000a*/ 	.short	(.L_15 - .L_14)
.L_14:
        /*000c*/ 	.word	0x00000000
        /*0010*/ 	.short	0x0006
        /*0012*/ 	.short	0x0028
        /*0014*/ 	.byte	0x00, 0xf0, 0x11, 0x00


	//----- nvinfo : EIATTR_KPARAM_INFO
	.align		4
.L_15:
        /*0018*/ 	.byte	0x04, 0x17
        /*001a*/ 	.short	(.L_17 - .L_16)
.L_16:
        /*001c*/ 	.word	0x00000000
        /*0020*/ 	.short	0x0005
        /*0022*/ 	.short	0x0020
        /*0024*/ 	.byte	0x00, 0xf0, 0x21, 0x00


	//----- nvinfo : EIATTR_KPARAM_INFO
	.align		4
.L_17:
        /*0028*/ 	.byte	0x04, 0x17
        /*002a*/ 	.short	(.L_19 - .L_18)
.L_18:
        /*002c*/ 	.word	0x00000000
        /*0030*/ 	.short	0x0004
        /*0032*/ 	.short	0x0018
        /*0034*/ 	.byte	0x00, 0xf5, 0x21, 0x00


	//----- nvinfo : EIATTR_KPARAM_INFO
	.align		4
.L_19:
        /*0038*/ 	.byte	0x04, 0x17
        /*003a*/ 	.short	(.L_21 - .L_20)
.L_20:
        /*003c*/ 	.word	0x00000000
        /*0040*/ 	.short	0x0003
        /*0042*/ 	.short	0x0014
        /*0044*/ 	.byte	0x00, 0xf0, 0x11, 0x00


	//----- nvinfo : EIATTR_KPARAM_INFO
	.align		4
.L_21:
        /*0048*/ 	.byte	0x04, 0x17
        /*004a*/ 	.short	(.L_23 - .L_22)
.L_22:
        /*004c*/ 	.word	0x00000000
        /*0050*/ 	.short	0x0002
        /*0052*/ 	.short	0x0010
        /*0054*/ 	.byte	0x00, 0xf0, 0x11, 0x00


	//----- nvinfo : EIATTR_KPARAM_INFO
	.align		4
.L_23:
        /*0058*/ 	.byte	0x04, 0x17
        /*005a*/ 	.short	(.L_25 - .L_24)
.L_24:
        /*005c*/ 	.word	0x00000000
        /*0060*/ 	.short	0x0001
        /*0062*/ 	.short	0x0008
        /*0064*/ 	.byte	0x00, 0xf5, 0x21, 0x00


	//----- nvinfo : EIATTR_KPARAM_INFO
	.align		4
.L_25:
        /*0068*/ 	.byte	0x04, 0x17
        /*006a*/ 	.short	(.L_27 - .L_26)
.L_26:
        /*006c*/ 	.word	0x00000000
        /*0070*/ 	.short	0x0000
        /*0072*/ 	.short	0x0000
        /*0074*/ 	.byte	0x00, 0xf5, 0x21, 0x00


	//----- nvinfo : EIATTR_SPARSE_MMA_MASK
	.align		4
.L_27:
        /*0078*/ 	.byte	0x03, 0x50
        /*007a*/ 	.short	0x0000


	//----- nvinfo : EIATTR_MAXREG_COUNT
	.align		4
        /*007c*/ 	.byte	0x03, 0x1b
        /*007e*/ 	.short	0x00ff


	//----- nvinfo : EIATTR_NUM_BARRIERS
	.align		4
        /*0080*/ 	.byte	0x02, 0x4c
        /*0082*/ 	.byte	0x01
	.zero		1


	//----- nvinfo : EIATTR_MERCURY_ISA_VERSION
	.align		4
        /*0084*/ 	.byte	0x03, 0x5f
        /*0086*/ 	.short	0x0101


	//----- nvinfo : EIATTR_VRC_CTA_INIT_COUNT
	.align		4
        /*0088*/ 	.byte	0x02, 0x4a
	.zero		1
	.zero		1


	//----- nvinfo : EIATTR_EXIT_INSTR_OFFSETS
	.align		4
        /*008c*/ 	.byte	0x04, 0x1c
        /*008e*/ 	.short	(.L_29 - .L_28)


	//   ....[0]....
.L_28:
        /*0090*/ 	.word	0x000001b0


	//   ....[1]....
        /*0094*/ 	.word	0x00000420


	//   ....[2]....
        /*0098*/ 	.word	0x00000940


	//----- nvinfo : EIATTR_CRS_STACK_SIZE
	.align		4
.L_29:
        /*009c*/ 	.byte	0x04, 0x1e
        /*009e*/ 	.short	(.L_31 - .L_30)
.L_30:
        /*00a0*/ 	.word	0x00000000


	//----- nvinfo : EIATTR_CBANK_PARAM_SIZE
	.align		4
.L_31:
        /*00a4*/ 	.byte	0x03, 0x19
        /*00a6*/ 	.short	0x002c


	//----- nvinfo : EIATTR_PARAM_CBANK
	.align		4
        /*00a8*/ 	.byte	0x04, 0x0a
        /*00aa*/ 	.short	(.L_33 - .L_32)
	.align		4
.L_32:
        /*00ac*/ 	.word	index@(.nv.constant0._Z13scatterKernelPKjPjiiS0_mj)
        /*00b0*/ 	.short	0x0380
        /*00b2*/ 	.short	0x002c


	//----- nvinfo : EIATTR_SW_WAR
	.align		4
.L_33:
        /*00b4*/ 	.byte	0x04, 0x36
        /*00b6*/ 	.short	(.L_35 - .L_34)
.L_34:
        /*00b8*/ 	.word	0x00000008
.L_35:


//--------------------- .nv.info._Z20buildBlockHistKernelPKjiiPjmj --------------------------
	.section	.nv.info._Z20buildBlockHistKernelPKjiiPjmj,"",@"SHT_CUDA_INFO"
	.sectionflags	@""
	.align	4


	//----- nvinfo : EIATTR_CUDA_API_VERSION
	.align		4
        /*0000*/ 	.byte	0x04, 0x37
        /*0002*/ 	.short	(.L_37 - .L_36)
.L_36:
        /*0004*/ 	.word	0x00000082


	//----- nvinfo : EIATTR_KPARAM_INFO
	.align		4
.L_37:
        /*0008*/ 	.byte	0x04, 0x17
        /*000a*/ 	.short	(.L_39 - .L_38)
.L_38:
        /*000c*/ 	.word	0x00000000
        /*0010*/ 	.short	0x0005
        /*0012*/ 	.short	0x0020
        /*0014*/ 	.byte	0x00, 0xf0, 0x11, 0x00


	//----- nvinfo : EIATTR_KPARAM_INFO
	.align		4
.L_39:
        /*0018*/ 	.byte	0x04, 0x17
        /*001a*/ 	.short	(.L_41 - .L_40)
.L_40:
        /*001c*/ 	.word	0x00000000
        /*0020*/ 	.short	0x0004
        /*0022*/ 	.short	0x0018
        /*0024*/ 	.byte	0x00, 0xf0, 0x21, 0x00


	//----- nvinfo : EIATTR_KPARAM_INFO
	.align		4
.L_41:
        /*0028*/ 	.byte	0x04, 0x17
        /*002a*/ 	.short	(.L_43 - .L_42)
.L_42:
        /*002c*/ 	.word	0x00000000
        /*0030*/ 	.short	0x0003
        /*0032*/ 	.short	0x0010
        /*0034*/ 	.byte	0x00, 0xf5, 0x21, 0x00


	//----- nvinfo : EIATTR_KPARAM_INFO
	.align		4
.L_43:
        /*0038*/ 	.byte	0x04, 0x17
        /*003a*/ 	.short	(.L_45 - .L_44)
.L_44:
        /*003c*/ 	.word	0x00000000
        /*0040*/ 	.short	0x0002
        /*0042*/ 	.short	0x000c
        /*0044*/ 	.byte	0x00, 0xf0, 0x11, 0x00


	//----- nvinfo : EIATTR_KPARAM_INFO
	.align		4
.L_45:
        /*0048*/ 	.byte	0x04, 0x17
        /*004a*/ 	.short	(.L_47 - .L_46)
.L_46:
        /*004c*/ 	.word	0x00000000
        /*0050*/ 	.short	0x0001
        /*0052*/ 	.short	0x0008
        /*0054*/ 	.byte	0x00, 0xf0, 0x11, 0x00


	//----- nvinfo : EIATTR_KPARAM_INFO
	.align		4
.L_47:
        /*0058*/ 	.byte	0x04, 0x17
        /*005a*/ 	.short	(.L_49 - .L_48)
.L_48:
        /*005c*/ 	.word	0x00000000
        /*0060*/ 	.short	0x0000
        /*0062*/ 	.short	0x0000
        /*0064*/ 	.byte	0x00, 0xf5, 0x21, 0x00


	//----- nvinfo : EIATTR_SPARSE_MMA_MASK
	.align		4
.L_49:
        /*0068*/ 	.byte	0x03, 0x50
        /*006a*/ 	.short	0x0000


	//----- nvinfo : EIATTR_MAXREG_COUNT
	.align		4
        /*006c*/ 	.byte	0x03, 0x1b
        /*006e*/ 	.short	0x00ff


	//----- nvinfo : EIATTR_NUM_BARRIERS
	.align		4
        /*0070*/ 	.byte	0x02, 0x4c
        /*0072*/ 	.byte	0x01
	.zero		1


	//----- nvinfo : EIATTR_MERCURY_ISA_VERSION
	.align		4
        /*0074*/ 	.byte	0x03, 0x5f
        /*0076*/ 	.short	0x0101


	//----- nvinfo : EIATTR_VRC_CTA_INIT_COUNT
	.align		4
        /*0078*/ 	.byte	0x02, 0x4a
	.zero		1
	.zero		1


	//----- nvinfo : EIATTR_EXIT_INSTR_OFFSETS
	.align		4
        /*007c*/ 	.byte	0x04, 0x1c
        /*007e*/ 	.short	(.L_51 - .L_50)


	//   ....[0]....
.L_50:
        /*0080*/ 	.word	0x000007c0


	//   ....[1]....
        /*0084*/ 	.word	0x000008f0


	//----- nvinfo : EIATTR_CRS_STACK_SIZE
	.align		4
.L_51:
        /*0088*/ 	.byte	0x04, 0x1e
        /*008a*/ 	.short	(.L_53 - .L_52)
.L_52:
        /*008c*/ 	.word	0x00000000


	//----- nvinfo : EIATTR_CBANK_PARAM_SIZE
	.align		4
.L_53:
        /*0090*/ 	.byte	0x03, 0x19
        /*0092*/ 	.short	0x0024


	//----- nvinfo : EIATTR_PARAM_CBANK
	.align		4
        /*0094*/ 	.byte	0x04, 0x0a
        /*0096*/ 	.short	(.L_55 - .L_54)
	.align		4
.L_54:
        /*0098*/ 	.word	index@(.nv.constant0._Z20buildBlockHistKernelPKjiiPjmj)
        /*009c*/ 	.short	0x0380
        /*009e*/ 	.short	0x0024


	//----- nvinfo : EIATTR_SW_WAR
	.align		4
.L_55:
        /*00a0*/ 	.byte	0x04, 0x36
        /*00a2*/ 	.short	(.L_57 - .L_56)
.L_56:
        /*00a4*/ 	.word	0x00000008
.L_57:


//--------------------- .nv.callgraph             --------------------------
	.section	.nv.callgraph,"",@"SHT_CUDA_CALLGRAPH"
	.align	4
	.sectionentsize	8
	.align		4
        /*0000*/ 	.word	0x00000000
	.align		4
        /*0004*/ 	.word	0xffffffff
	.align		4
        /*0008*/ 	.word	0x00000000
	.align		4
        /*000c*/ 	.word	0xfffffffe
	.align		4
        /*0010*/ 	.word	0x00000000
	.align		4
        /*0014*/ 	.word	0xfffffffd
	.align		4
        /*0018*/ 	.word	0x00000000
	.align		4
        /*001c*/ 	.word	0xfffffffc


//--------------------- .text._Z13scatterKernelPKjPjiiS0_mj --------------------------
	.section	.text._Z13scatterKernelPKjPjiiS0_mj,"ax",@progbits
	.align	128
        .global         _Z13scatterKernelPKjPjiiS0_mj
        .type           _Z13scatterKernelPKjPjiiS0_mj,@function
        .size           _Z13scatterKernelPKjPjiiS0_mj,(.L_x_18 - _Z13scatterKernelPKjPjiiS0_mj)
        .other          _Z13scatterKernelPKjPjiiS0_mj,@"STO_CUDA_ENTRY STV_DEFAULT"
_Z13scatterKernelPKjPjiiS0_mj:
.text._Z13scatterKernelPKjPjiiS0_mj:
[----:B------:R-:W-:Y:S01]  /*0000*/  LDC R1, c[0x0][0x37c] ;  /* 0x0000df00ff017b82 */ /* 0x000fe20000000800 */
[----:B------:R-:W0:Y:S01]  /*0010*/  S2R R4, SR_TID.X ;  /* 0x0000000000047919 */ /* 0x000e220000002100 */
[----:B------:R-:W0:Y:S06]  /*0020*/  LDCU.64 UR8, c[0x0][0x3a0] ;  /* 0x00007400ff0877ac */ /* 0x000e2c0008000a00 */
[----:B------:R-:W1:Y:S01]  /*0030*/  LDC R8, c[0x0][0x390] ;  /* 0x0000e400ff087b82 */ /* 0x000e620000000800 */
[----:B------:R-:W-:Y:S01]  /*0040*/  BSSY.RECONVERGENT B0, `(.L_x_0) ;  /* 0x0000015000007945 */ /* 0x000fe20003800200 */
[----:B------:R-:W2:Y:S01]  /*0050*/  S2R R0, SR_CTAID.X ;  /* 0x0000000000007919 */ /* 0x000ea20000002500 */
[----:B0-----:R-:W-:-:S04]  /*0060*/  ISETP.GE.U32.AND P1, PT, R4, UR8, PT ;  /* 0x0000000804007c0c */ /* 0x001fc8000bf26070 */
[----:B------:R-:W-:Y:S01]  /*0070*/  ISETP.GE.U32.AND.EX P1, PT, RZ, UR9, PT, P1 ;  /* 0x00000009ff007c0c */ /* 0x000fe2000bf26110 */
[----:B--2---:R-:W-:-:S05]  /*0080*/  IMAD.SHL.U32 R9, R0, 0x400, RZ ;  /* 0x0000040000097824 */ /* 0x004fca00078e00ff */
[C---:B-1----:R-:W-:Y:S02]  /*0090*/  ISETP.GE.AND P0, PT, R9.reuse, R8, PT ;  /* 0x000000080900720c */ /* 0x042fe40003f06270 */
[----:B------:R-:W-:Y:S02]  /*00a0*/  VIADDMNMX R8, R9, 0x400, R8, PT ;  /* 0x0000040009087846 */ /* 0x000fe40003800108 */
[----:B------:R-:W-:-:S03]  /*00b0*/  ISETP.NE.OR P0, PT, R4, RZ, P0 ;  /* 0x000000ff0400720c */ /* 0x000fc60000705670 */
[----:B------:R-:W-:Y:S10]  /*00c0*/  @P1 BRA `(.L_x_1) ;  /* 0x0000000000301947 */ /* 0x000ff40003800000 */
[----:B------:R-:W0:Y:S01]  /*00d0*/  S2R R3, SR_CgaCtaId ;  /* 0x0000000000037919 */ /* 0x000e220000008800 */
[----:B------:R-:W1:Y:S01]  /*00e0*/  LDC R5, c[0x0][0x360] ;  /* 0x0000d800ff057b82 */ /* 0x000e620000000800 */
[----:B------:R-:W-:Y:S01]  /*00f0*/  MOV R2, 0x400 ;  /* 0x0000040000027802 */ /* 0x000fe20000000f00 */
[----:B------:R-:W-:-:S03]  /*0100*/  IMAD.MOV.U32 R6, RZ, RZ, RZ ;  /* 0x000000ffff067224 */ /* 0x000fc600078e00ff */
[----:B0-----:R-:W-:-:S07]  /*0110*/  LEA R2, R3, R2, 0x18 ;  /* 0x0000000203027211 */ /* 0x001fce00078ec0ff */
.L_x_2:
[----:B------:R-:W-:Y:S01]  /*0120*/  IMAD R3, R4, 0x4, R2 ;  /* 0x0000000404037824 */ /* 0x000fe200078e0202 */
[----:B-1----:R-:W-:-:S04]  /*0130*/  IADD3 R4, P1, PT, R5, R4, RZ ;  /* 0x0000000405047210 */ /* 0x002fc80007f3e0ff */
[----:B------:R0:W-:Y:S01]  /*0140*/  STS [R3], RZ ;  /* 0x000000ff03007388 */ /* 0x0001e20000000800 */
[----:B------:R-:W-:Y:S01]  /*0150*/  IMAD.X R6, RZ, RZ, R6, P1 ;  /* 0x000000ffff067224 */ /* 0x000fe200008e0606 */
[----:B------:R-:W-:-:S04]  /*0160*/  ISETP.GE.U32.AND P1, PT, R4, UR8, PT ;  /* 0x0000000804007c0c */ /* 0x000fc8000bf26070 */
[----:B------:R-:W-:-:S13]  /*0170*/  ISETP.GE.U32.AND.EX P1, PT, R6, UR9, PT, P1 ;  /* 0x0000000906007c0c */ /* 0x000fda000bf26110 */
[----:B0-----:R-:W-:Y:S05]  /*0180*/  @!P1 BRA `(.L_x_2) ;  /* 0xfffffffc00e49947 */ /* 0x001fea000383ffff */
.L_x_1:
[----:B------:R-:W-:Y:S05]  /*0190*/  BSYNC.RECONVERGENT B0 ;  /* 0x0000000000007941 */ /* 0x000fea0003800200 */
.L_x_0:
[----:B------:R-:W-:Y:S06]  /*01a0*/  BAR.SYNC.DEFER_BLOCKING 0x0 ;  /* 0x0000000000007b1d */ /* 0x000fec0000010000 */
[----:B------:R-:W-:Y:S05]  /*01b0*/  @P0 EXIT ;  /* 0x000000000000094d */ /* 0x000fea0003800000 */
[C---:B------:R-:W-:Y:S01]  /*01c0*/  VIADDMNMX R2, R9.reuse, 0x1, R8, !PT ;  /* 0x0000000109027846 */ /* 0x040fe20007800108 */
[----:B------:R-:W0:Y:S03]  /*01d0*/  LDCU.64 UR6, c[0x0][0x358] ;  /* 0x00006b00ff0677ac */ /* 0x000e260008000a00 */
[----:B------:R-:W-:Y:S01]  /*01e0*/  LOP3.LUT P1, R12, R2, 0x3, RZ, 0xc0, !PT ;  /* 0x00000003020c7812 */ /* 0x000fe2000782c0ff */
[----:B------:R-:W-:-:S05]  /*01f0*/  IMAD.IADD R3, R9, 0x1, -R2 ;  /* 0x0000000109037824 */ /* 0x000fca00078e0a02 */
[----:B------:R-:W-:-:S07]  /*0200*/  ISETP.GT.U32.AND P0, PT, R3, -0x4, PT ;  /* 0xfffffffc0300780c */ /* 0x000fce0003f04070 */
[----:B------:R-:W-:Y:S06]  /*0210*/  @!P1 BRA `(.L_x_3) ;  /* 0x0000000000809947 */ /* 0x000fec0003800000 */
[----:B------:R-:W1:Y:S01]  /*0220*/  LDC.64 R10, c[0x0][0x380] ;  /* 0x0000e000ff0a7b82 */ /* 0x000e620000000a00 */
[----:B------:R-:W-:Y:S01]  /*0230*/  IMAD.MOV R7, RZ, RZ, -R12 ;  /* 0x000000ffff077224 */ /* 0x000fe200078e0a0c */
[----:B------:R-:W-:Y:S01]  /*0240*/  UMOV UR4, 0x400 ;  /* 0x0000040000047882 */ /* 0x000fe20000000000 */
[----:B------:R-:W2:Y:S05]  /*0250*/  LDCU UR10, c[0x0][0x3a8] ;  /* 0x00007500ff0a77ac */ /* 0x000eaa0008000800 */
[----:B------:R-:W3:Y:S08]  /*0260*/  S2UR UR5, SR_CgaCtaId ;  /* 0x00000000000579c3 */ /* 0x000ef00000008800 */
[----:B------:R-:W4:Y:S08]  /*0270*/  LDC R6, c[0x0][0x394] ;  /* 0x0000e500ff067b82 */ /* 0x000f300000000800 */
[----:B------:R-:W0:Y:S01]  /*0280*/  LDC.64 R4, c[0x0][0x388] ;  /* 0x0000e200ff047b82 */ /* 0x000e220000000a00 */
[----:B-1----:R-:W-:-:S04]  /*0290*/  IMAD.WIDE.U32 R10, R9, 0x4, R10 ;  /* 0x00000004090a7825 */ /* 0x002fc800078e000a */
[----:B------:R-:W-:-:S03]  /*02a0*/  IMAD.IADD R9, R9, 0x1, R12 ;  /* 0x0000000109097824 */ /* 0x000fc600078e020c */
[----:B------:R-:W1:Y:S01]  /*02b0*/  LDC.64 R2, c[0x0][0x398] ;  /* 0x0000e600ff027b82 */ /* 0x000e620000000a00 */
[----:B--23--:R-:W-:-:S12]  /*02c0*/  ULEA UR4, UR5, UR4, 0x18 ;  /* 0x0000000405047291 */ /* 0x00cfd8000f8ec0ff */
.L_x_4:
[----:B0--3--:R-:W4:Y:S01]  /*02d0*/  LDG.E R19, desc[UR6][R10.64] ;  /* 0x000000060a137981 */ /* 0x009f22000c1e1900 */
[----:B------:R-:W-:Y:S01]  /*02e0*/  IMAD.MOV.U32 R13, RZ, RZ, RZ ;  /* 0x000000ffff0d7224 */ /* 0x000fe200078e00ff */
[----:B----4-:R-:W-:-:S04]  /*02f0*/  SHF.R.U32.HI R12, RZ, R6, R19 ;  /* 0x00000006ff0c7219 */ /* 0x010fc80000011613 */
[----:B------:R-:W-:-:S05]  /*0300*/  LOP3.LUT R12, R12, UR10, RZ, 0xc0, !PT ;  /* 0x0000000a0c0c7c12 */ /* 0x000fca000f8ec0ff */
[----:B------:R-:W-:-:S04]  /*0310*/  IMAD.WIDE.U32 R14, R0, UR8, R12 ;  /* 0x00000008000e7c25 */ /* 0x000fc8000f8e000c */
[----:B------:R-:W-:Y:S01]  /*0320*/  IMAD R13, R0, UR9, R15 ;  /* 0x00000009000d7c24 */ /* 0x000fe2000f8e020f */
[----:B-1----:R-:W-:-:S04]  /*0330*/  LEA R16, P1, R14, R2, 0x2 ;  /* 0x000000020e107211 */ /* 0x002fc800078210ff */
[----:B------:R-:W-:-:S05]  /*0340*/  LEA.HI.X R17, R14, R3, R13, 0x2, P1 ;  /* 0x000000030e117211 */ /* 0x000fca00008f140d */
[----:B------:R-:W2:Y:S01]  /*0350*/  LDG.E R16, desc[UR6][R16.64] ;  /* 0x0000000610107981 */ /* 0x000ea2000c1e1900 */
[----:B------:R-:W-:Y:S01]  /*0360*/  LEA R14, R12, UR4, 0x2 ;  /* 0x000000040c0e7c11 */ /* 0x000fe2000f8e10ff */
[----:B------:R-:W-:Y:S01]  /*0370*/  VIADD R7, R7, 0x1 ;  /* 0x0000000107077836 */ /* 0x000fe20000000000 */
[----:B------:R-:W-:-:S03]  /*0380*/  IADD3 R10, P2, PT, R10, 0x4, RZ ;  /* 0x000000040a0a7810 */ /* 0x000fc60007f5e0ff */
[----:B------:R-:W0:Y:S01]  /*0390*/  LDS R13, [R14] ;  /* 0x000000000e0d7984 */ /* 0x000e220000000800 */
[----:B------:R-:W-:Y:S01]  /*03a0*/  ISETP.NE.AND P1, PT, R7, RZ, PT ;  /* 0x000000ff0700720c */ /* 0x000fe20003f25270 */
[----:B------:R-:W-:Y:S02]  /*03b0*/  IMAD.X R11, RZ, RZ, R11, P2 ;  /* 0x000000ffff0b7224 */ /* 0x000fe400010e060b */
[----:B0-----:R-:W-:-:S05]  /*03c0*/  VIADD R21, R13, 0x1 ;  /* 0x000000010d157836 */ /* 0x001fca0000000000 */
[----:B------:R3:W-:Y:S01]  /*03d0*/  STS [R14], R21 ;  /* 0x000000150e007388 */ /* 0x0007e20000000800 */
[----:B--2---:R-:W-:-:S04]  /*03e0*/  IMAD.IADD R15, R16, 0x1, R13 ;  /* 0x00000001100f7824 */ /* 0x004fc800078e020d */
[----:B------:R-:W-:-:S05]  /*03f0*/  IMAD.WIDE.U32 R12, R15, 0x4, R4 ;  /* 0x000000040f0c7825 */ /* 0x000fca00078e0004 */
[----:B------:R3:W-:Y:S01]  /*0400*/  STG.E desc[UR6][R12.64], R19 ;  /* 0x000000130c007986 */ /* 0x0007e2000c101906 */
[----:B------:R-:W-:Y:S05]  /*0410*/  @P1 BRA `(.L_x_4) ;  /* 0xfffffffc00ac1947 */ /* 0x000fea000383ffff */
.L_x_3:
[----:B0-----:R-:W-:Y:S05]  /*0420*/  @P0 EXIT ;  /* 0x000000000000094d */ /* 0x001fea0003800000 */
[----:B------:R-:W0:Y:S01]  /*0430*/  LDC.64 R2, c[0x0][0x380] ;  /* 0x0000e000ff027b82 */ /* 0x000e220000000a00 */
[----:B------:R-:W-:Y:S01]  /*0440*/  UMOV UR4, 0x400 ;  /* 0x0000040000047882 */ /* 0x000fe20000000000 */
[----:B------:R-:W1:Y:S06]  /*0450*/  LDCU UR10, c[0x0][0x3a8] ;  /* 0x00007500ff0a77ac */ /* 0x000e6c0008000800 */
[----:B------:R-:W2:Y:S08]  /*0460*/  S2UR UR5, SR_CgaCtaId ;  /* 0x00000000000579c3 */ /* 0x000eb00000008800 */
[----:B------:R-:W4:Y:S08]  /*0470*/  LDC R10, c[0x0][0x394] ;  /* 0x0000e500ff0a7b82 */ /* 0x000f300000000800 */
[----:B------:R-:W1:Y:S01]  /*0480*/  LDC.64 R4, c[0x0][0x388] ;  /* 0x0000e200ff047b82 */ /* 0x000e620000000a00 */
[----:B0-----:R-:W-:-:S03]  /*0490*/  IMAD.WIDE.U32 R2, R9, 0x4, R2 ;  /* 0x0000000409027825 */ /* 0x001fc600078e0002 */
[----:B------:R-:W-:-:S04]  /*04a0*/  IADD3 R2, P0, PT, R2, 0x8, RZ ;  /* 0x0000000802027810 */ /* 0x000fc80007f1e0ff */
[----:B------:R-:W0:Y:S01]  /*04b0*/  LDC.64 R6, c[0x0][0x398] ;  /* 0x0000e600ff067b82 */ /* 0x000e220000000a00 */
[----:B--2---:R-:W-:Y:S01]  /*04c0*/  ULEA UR4, UR5, UR4, 0x18 ;  /* 0x0000000405047291 */ /* 0x004fe2000f8ec0ff */
[----:B------:R-:W-:-:S11]  /*04d0*/  IMAD.X R3, RZ, RZ, R3, P0 ;  /* 0x000000ffff037224 */ /* 0x000fd600000e0603 */
.L_x_5:
[----:B------:R-:W3:Y:S01]  /*04e0*/  LDG.E R23, desc[UR6][R2.64+-0x8] ;  /* 0xfffff80602177981 */ /* 0x000ee2000c1e1900 */
[----:B------:R-:W-:Y:S02]  /*04f0*/  IMAD.MOV.U32 R15, RZ, RZ, RZ ;  /* 0x000000ffff0f7224 */ /* 0x000fe400078e00ff */
[----:B0-----:R-:W-:Y:S01]  /*0500*/  IMAD R11, R0, UR9, RZ ;  /* 0x00000009000b7c24 */ /* 0x001fe2000f8e02ff */
[----:B---34-:R-:W-:-:S04]  /*0510*/  SHF.R.U32.HI R14, RZ, R10, R23 ;  /* 0x0000000aff0e7219 */ /* 0x018fc80000011617 */
[----:B-1----:R-:W-:-:S05]  /*0520*/  LOP3.LUT R14, R14, UR10, RZ, 0xc0, !PT ;  /* 0x0000000a0e0e7c12 */ /* 0x002fca000f8ec0ff */
[----:B------:R-:W-:-:S04]  /*0530*/  IMAD.WIDE.U32 R12, R0, UR8, R14 ;  /* 0x00000008000c7c25 */ /* 0x000fc8000f8e000e */
[----:B------:R-:W-:Y:S01]  /*0540*/  IMAD.IADD R13, R11, 0x1, R13 ;  /* 0x000000010b0d7824 */ /* 0x000fe200078e020d */
[----:B0-----:R-:W-:-:S04]  /*0550*/  LEA R18, P0, R12, R6, 0x2 ;  /* 0x000000060c127211 */ /* 0x001fc800078010ff */
[----:B------:R-:W-:-:S05]  /*0560*/  LEA.HI.X R19, R12, R7, R13, 0x2, P0 ;  /* 0x000000070c137211 */ /* 0x000fca00000f140d */
[----:B------:R-:W2:Y:S01]  /*0570*/  LDG.E R18, desc[UR6][R18.64] ;  /* 0x0000000612127981 */ /* 0x000ea2000c1e1900 */
[----:B------:R-:W-:-:S05]  /*0580*/  LEA R15, R14, UR4, 0x2 ;  /* 0x000000040e0f7c11 */ /* 0x000fca000f8e10ff */
[----:B------:R-:W2:Y:S02]  /*0590*/  LDS R25, [R15] ;  /* 0x000000000f197984 */ /* 0x000ea40000000800 */
[----:B--2---:R-:W-:-:S05]  /*05a0*/  IADD3 R21, PT, PT, R18, R25, RZ ;  /* 0x0000001912157210 */ /* 0x004fca0007ffe0ff */
[----:B------:R-:W-:-:S05]  /*05b0*/  IMAD.WIDE.U32 R20, R21, 0x4, R4 ;  /* 0x0000000415147825 */ /* 0x000fca00078e0004 */
[----:B------:R-:W-:Y:S04]  /*05c0*/  STG.E desc[UR6][R20.64], R23 ;  /* 0x0000001714007986 */ /* 0x000fe8000c101906 */
[----:B------:R-:W2:Y:S01]  /*05d0*/  LDG.E R27, desc[UR6][R2.64+-0x4] ;  /* 0xfffffc06021b7981 */ /* 0x000ea2000c1e1900 */
[----:B------:R-:W-:Y:S02]  /*05e0*/  IMAD.MOV.U32 R13, RZ, RZ, RZ ;  /* 0x000000ffff0d7224 */ /* 0x000fe400078e00ff */
[----:B------:R-:W-:-:S05]  /*05f0*/  VIADD R22, R25, 0x1 ;  /* 0x0000000119167836 */ /* 0x000fca0000000000 */
[----:B------:R-:W-:Y:S01]  /*0600*/  STS [R15], R22 ;  /* 0x000000160f007388 */ /* 0x000fe20000000800 */
[----:B--2---:R-:W-:-:S04]  /*0610*/  SHF.R.U32.HI R12, RZ, R10, R27 ;  /* 0x0000000aff0c7219 */ /* 0x004fc8000001161b */
[----:B------:R-:W-:-:S05]  /*0620*/  LOP3.LUT R12, R12, UR10, RZ, 0xc0, !PT ;  /* 0x0000000a0c0c7c12 */ /* 0x000fca000f8ec0ff */
[----:B------:R-:W-:-:S04]  /*0630*/  IMAD.WIDE.U32 R16, R0, UR8, R12 ;  /* 0x0000000800107c25 */ /* 0x000fc8000f8e000c */
[----:B------:R-:W-:Y:S01]  /*0640*/  IMAD.IADD R13, R11, 0x1, R17 ;  /* 0x000000010b0d7824 */ /* 0x000fe200078e0211 */
[----:B------:R-:W-:-:S04]  /*0650*/  LEA R18, P0, R16, R6, 0x2 ;  /* 0x0000000610127211 */ /* 0x000fc800078010ff */
[----:B------:R-:W-:-:S05]  /*0660*/  LEA.HI.X R19, R16, R7, R13, 0x2, P0 ;  /* 0x0000000710137211 */ /* 0x000fca00000f140d */
[----:B------:R-:W2:Y:S01]  /*0670*/  LDG.E R18, desc[UR6][R18.64] ;  /* 0x0000000612127981 */ /* 0x000ea2000c1e1900 */
[----:B------:R-:W-:-:S05]  /*0680*/  LEA R14, R12, UR4, 0x2 ;  /* 0x000000040c0e7c11 */ /* 0x000fca000f8e10ff */
[----:B------:R-:W2:Y:S02]  /*0690*/  LDS R23, [R14] ;  /* 0x000000000e177984 */ /* 0x000ea40000000800 */
[----:B--2---:R-:W-:-:S04]  /*06a0*/  IMAD.IADD R21, R18, 0x1, R23 ;  /* 0x0000000112157824 */ /* 0x004fc800078e0217 */
        /* <DEDUP_REMOVED lines=19> */
[----:B------:R-:W-:Y:S02]  /*07e0*/  HFMA2 R13, -RZ, RZ, 0, 0 ;  /* 0x00000000ff0d7431 */ /* 0x000fe400000001ff */
        /* <DEDUP_REMOVED lines=9> */
[----:B------:R-:W-:Y:S01]  /*0880*/  LEA R11, R12, UR4, 0x2 ;  /* 0x000000040c0b7c11 */ /* 0x000fe2000f8e10ff */
[----:B------:R-:W-:Y:S01]  /*0890*/  VIADD R9, R9, 0x4 ;  /* 0x0000000409097836 */ /* 0x000fe20000000000 */
[----:B------:R-:W-:-:S03]  /*08a0*/  IADD3 R2, P1, PT, R2, 0x10, RZ ;  /* 0x0000001002027810 */ /* 0x000fc60007f3e0ff */
[----:B------:R-:W0:Y:S01]  /*08b0*/  LDS R13, [R11] ;  /* 0x000000000b0d7984 */ /* 0x000e220000000800 */
[----:B------:R-:W-:Y:S01]  /*08c0*/  ISETP.GE.AND P0, PT, R9, R8, PT ;  /* 0x000000080900720c */ /* 0x000fe20003f06270 */
[----:B------:R-:W-:Y:S02]  /*08d0*/  IMAD.X R3, RZ, RZ, R3, P1 ;  /* 0x000000ffff037224 */ /* 0x000fe400008e0603 */
[----:B0-----:R-:W-:-:S05]  /*08e0*/  VIADD R16, R13, 0x1 ;  /* 0x000000010d107836 */ /* 0x001fca0000000000 */
[----:B------:R0:W-:Y:S01]  /*08f0*/  STS [R11], R16 ;  /* 0x000000100b007388 */ /* 0x0001e20000000800 */
[----:B--2---:R-:W-:-:S04]  /*0900*/  IMAD.IADD R19, R22, 0x1, R13 ;  /* 0x0000000116137824 */ /* 0x004fc800078e020d */
[----:B------:R-:W-:-:S05]  /*0910*/  IMAD.WIDE.U32 R12, R19, 0x4, R4 ;  /* 0x00000004130c7825 */ /* 0x000fca00078e0004 */
[----:B------:R0:W-:Y:S01]  /*0920*/  STG.E desc[UR6][R12.64], R17 ;  /* 0x000000110c007986 */ /* 0x0001e2000c101906 */
[----:B------:R-:W-:Y:S05]  /*0930*/  @!P0 BRA `(.L_x_5) ;  /* 0xfffffff800e88947 */ /* 0x000fea000383ffff */
[----:B------:R-:W-:Y:S05]  /*0940*/  EXIT ;  /* 0x000000000000794d */ /* 0x000fea0003800000 */
.L_x_6:
[----:B------:R-:W-:-:S00]  /*0950*/  BRA `(.L_x_6) ;  /* 0xfffffffc00fc7947 */ /* 0x000fc0000383ffff */
[----:B------:R-:W-:-:S00]  /*0960*/  NOP ;  /* 0x0000000000007918 */ /* 0x000fc00000000000 */
        /* <DEDUP_REMOVED lines=9> */
.L_x_18:


//--------------------- .text._Z20buildBlockHistKernelPKjiiPjmj --------------------------
	.section	.text._Z20buildBlockHistKernelPKjiiPjmj,"ax",@progbits
	.align	128
        .global         _Z20buildBlockHistKernelPKjiiPjmj
        .type           _Z20buildBlockHistKernelPKjiiPjmj,@function
        .size           _Z20buildBlockHistKernelPKjiiPjmj,(.L_x_19 - _Z20buildBlockHistKernelPKjiiPjmj)
        .other          _Z20buildBlockHistKernelPKjiiPjmj,@"STO_CUDA_ENTRY STV_DEFAULT"
_Z20buildBlockHistKernelPKjiiPjmj:
.text._Z20buildBlockHistKernelPKjiiPjmj:
[----:B------:R-:W-:Y:S01]  /*0000*/  LDC R1, c[0x0][0x37c] ;  /* 0x0000df00ff017b82 */ /* 0x000fe20000000800 */
[----:B------:R-:W0:Y:S01]  /*0010*/  S2R R0, SR_TID.X ;  /* 0x0000000000007919 */ /* 0x000e220000002100 */
[----:B------:R-:W0:Y:S01]  /*0020*/  LDCU.64 UR10, c[0x0][0x398] ;  /* 0x00007300ff0a77ac */ /* 0x000e220008000a00 */
[----:B------:R-:W-:Y:S01]  /*0030*/  BSSY.RECONVERGENT B0, `(.L_x_7) ;  /* 0x0000016000007945 */ /* 0x000fe20003800200 */
[----:B------:R-:W-:Y:S01]  /*0040*/  IMAD.MOV.U32 R5, RZ, RZ, RZ ;  /* 0x000000ffff057224 */ /* 0x000fe200078e00ff */
[----:B------:R-:W1:Y:S01]  /*0050*/  S2R R3, SR_CTAID.X ;  /* 0x0000000000037919 */ /* 0x000e620000002500 */
[----:B------:R-:W2:Y:S01]  /*0060*/  LDCU.64 UR8, c[0x0][0x358] ;  /* 0x00006b00ff0877ac */ /* 0x000ea20008000a00 */
[----:B------:R-:W3:Y:S01]  /*0070*/  LDCU UR5, c[0x0][0x38c] ;  /* 0x00007180ff0577ac */ /* 0x000ee20008000800 */
[----:B------:R-:W4:Y:S01]  /*0080*/  LDCU UR4, c[0x0][0x388] ;  /* 0x00007100ff0477ac */ /* 0x000f220008000800 */
[----:B0-----:R-:W-:-:S04]  /*0090*/  ISETP.GE.U32.AND P0, PT, R0, UR10, PT ;  /* 0x0000000a00007c0c */ /* 0x001fc8000bf06070 */
[----:B------:R-:W-:-:S13]  /*00a0*/  ISETP.GE.U32.AND.EX P0, PT, RZ, UR11, PT, P0 ;  /* 0x0000000bff007c0c */ /* 0x000fda000bf06100 */
[----:B-1234-:R-:W-:Y:S05]  /*00b0*/  @P0 BRA `(.L_x_8) ;  /* 0x0000000000340947 */ /* 0x01efea0003800000 */
[----:B------:R-:W0:Y:S01]  /*00c0*/  S2R R7, SR_CgaCtaId ;  /* 0x0000000000077919 */ /* 0x000e220000008800 */
[----:B------:R-:W1:Y:S01]  /*00d0*/  LDC R6, c[0x0][0x360] ;  /* 0x0000d800ff067b82 */ /* 0x000e620000000800 */
[----:B------:R-:W-:Y:S01]  /*00e0*/  MOV R2, 0x400 ;  /* 0x0000040000027802 */ /* 0x000fe20000000f00 */
[----:B------:R-:W-:-:S03]  /*00f0*/  IMAD.MOV.U32 R9, RZ, RZ, R0 ;  /* 0x000000ffff097224 */ /* 0x000fc600078e0000 */
[----:B0-----:R-:W-:Y:S01]  /*0100*/  LEA R2, R7, R2, 0x18 ;  /* 0x0000000207027211 */ /* 0x001fe200078ec0ff */
[----:B------:R-:W-:-:S07]  /*0110*/  IMAD.MOV.U32 R7, RZ, RZ, R5 ;  /* 0x000000ffff077224 */ /* 0x000fce00078e0005 */
.L_x_9:
[----:B------:R-:W-:Y:S01]  /*0120*/  IMAD R4, R9, 0x4, R2 ;  /* 0x0000000409047824 */ /* 0x000fe200078e0202 */
[----:B-1----:R-:W-:-:S04]  /*0130*/  IADD3 R9, P0, PT, R6, R9, RZ ;  /* 0x0000000906097210 */ /* 0x002fc80007f1e0ff */
[----:B------:R0:W-:Y:S01]  /*0140*/  STS [R4], RZ ;  /* 0x000000ff04007388 */ /* 0x0001e20000000800 */
[----:B------:R-:W-:Y:S01]  /*0150*/  IMAD.X R7, RZ, RZ, R7, P0 ;  /* 0x000000ffff077224 */ /* 0x000fe200000e0607 */
[----:B------:R-:W-:-:S04]  /*0160*/  ISETP.GE.U32.AND P0, PT, R9, UR10, PT ;  /* 0x0000000a09007c0c */ /* 0x000fc8000bf06070 */
[----:B------:R-:W-:-:S13]  /*0170*/  ISETP.GE.U32.AND.EX P0, PT, R7, UR11, PT, P0 ;  /* 0x0000000b07007c0c */ /* 0x000fda000bf06100 */
[----:B0-----:R-:W-:Y:S05]  /*0180*/  @!P0 BRA `(.L_x_9) ;  /* 0xfffffffc00e48947 */ /* 0x001fea000383ffff */
.L_x_8:
[----:B------:R-:W-:Y:S05]  /*0190*/  BSYNC.RECONVERGENT B0 ;  /* 0x0000000000007941 */ /* 0x000fea0003800200 */
.L_x_7:
[C---:B------:R-:W-:Y:S01]  /*01a0*/  IMAD R7, R3.reuse, 0x400, R0 ;  /* 0x0000040003077824 */ /* 0x040fe200078e0200 */
[----:B------:R-:W-:Y:S01]  /*01b0*/  LEA R2, R3, 0x400, 0xa ;  /* 0x0000040003027811 */ /* 0x000fe200078e50ff */
[----:B------:R-:W-:Y:S03]  /*01c0*/  BAR.SYNC.DEFER_BLOCKING 0x0 ;  /* 0x0000000000007b1d */ /* 0x000fe60000010000 */
[----:B------:R-:W-:Y:S02]  /*01d0*/  ISETP.GE.AND P0, PT, R7, UR4, PT ;  /* 0x0000000407007c0c */ /* 0x000fe4000bf06270 */
[----:B------:R-:W-:Y:S01]  /*01e0*/  VIMNMX R2, PT, PT, R2, UR4, PT ;  /* 0x0000000402027c48 */ /* 0x000fe2000bfe0100 */
[----:B------:R-:W0:Y:S01]  /*01f0*/  LDCU UR7, c[0x0][0x38c] ;  /* 0x00007180ff0777ac */ /* 0x000e220008000800 */
[----:B------:R-:W-:Y:S01]  /*0200*/  BSSY.RECONVERGENT B0, `(.L_x_10) ;  /* 0x0000058000007945 */ /* 0x000fe20003800200 */
[----:B------:R-:W1:Y:S01]  /*0210*/  LDCU UR6, c[0x0][0x3a0] ;  /* 0x00007400ff0677ac */ /* 0x000e620008000800 */
[----:B------:R-:W2:Y:S07]  /*0220*/  LDCU UR12, c[0x0][0x3a0] ;  /* 0x00007400ff0c77ac */ /* 0x000eae0008000800 */
[----:B------:R-:W-:Y:S05]  /*0230*/  @P0 BRA `(.L_x_11) ;  /* 0x0000000400500947 */ /* 0x000fea0003800000 */
[----:B------:R-:W3:Y:S01]  /*0240*/  LDC R4, c[0x0][0x360] ;  /* 0x0000d800ff047b82 */ /* 0x000ee20000000800 */
[----:B------:R-:W-:Y:S01]  /*0250*/  BSSY.RECONVERGENT B1, `(.L_x_12) ;  /* 0x000002e000017945 */ /* 0x000fe20003800200 */
[----:B---3--:R-:W3:Y:S01]  /*0260*/  I2F.U32.RP R12, R4 ;  /* 0x00000004000c7306 */ /* 0x008ee20000209000 */
[----:B------:R-:W-:Y:S01]  /*0270*/  IMAD.IADD R11, R7, 0x1, R4 ;  /* 0x00000001070b7824 */ /* 0x000fe200078e0204 */
[----:B------:R-:W-:-:S04]  /*0280*/  ISETP.NE.U32.AND P2, PT, R4, RZ, PT ;  /* 0x000000ff0400720c */ /* 0x000fc80003f45070 */
[----:B------:R-:W-:Y:S02]  /*0290*/  ISETP.GE.AND P0, PT, R11, R2, PT ;  /* 0x000000020b00720c */ /* 0x000fe40003f06270 */
[----:B------:R-:W-:Y:S02]  /*02a0*/  VIMNMX R6, PT, PT, R2, R11, !PT ;  /* 0x0000000b02067248 */ /* 0x000fe40007fe0100 */
[----:B------:R-:W-:-:S04]  /*02b0*/  SEL R10, RZ, 0x1, P0 ;  /* 0x00000001ff0a7807 */ /* 0x000fc80000000000 */
[----:B------:R-:W-:Y:S01]  /*02c0*/  IADD3 R11, PT, PT, R6, -R11, -R10 ;  /* 0x8000000b060b7210 */ /* 0x000fe20007ffe80a */
[----:B---3--:R-:W3:Y:S02]  /*02d0*/  MUFU.RCP R12, R12 ;  /* 0x0000000c000c7308 */ /* 0x008ee40000001000 */
[----:B---3--:R-:W-:-:S06]  /*02e0*/  VIADD R8, R12, 0xffffffe ;  /* 0x0ffffffe0c087836 */ /* 0x008fcc0000000000 */
[----:B------:R3:W4:Y:S02]  /*02f0*/  F2I.FTZ.U32.TRUNC.NTZ R9, R8 ;  /* 0x0000000800097305 */ /* 0x000724000021f000 */
[----:B---3--:R-:W-:Y:S02]  /*0300*/  IMAD.MOV.U32 R8, RZ, RZ, RZ ;  /* 0x000000ffff087224 */ /* 0x008fe400078e00ff */
[----:B----4-:R-:W-:-:S04]  /*0310*/  IMAD.MOV R13, RZ, RZ, -R9 ;  /* 0x000000ffff0d7224 */ /* 0x010fc800078e0a09 */
[----:B------:R-:W-:-:S04]  /*0320*/  IMAD R13, R13, R4, RZ ;  /* 0x000000040d0d7224 */ /* 0x000fc800078e02ff */
[----:B------:R-:W-:-:S06]  /*0330*/  IMAD.HI.U32 R12, R9, R13, R8 ;  /* 0x0000000d090c7227 */ /* 0x000fcc00078e0008 */
[----:B------:R-:W-:-:S04]  /*0340*/  IMAD.HI.U32 R9, R12, R11, RZ ;  /* 0x0000000b0c097227 */ /* 0x000fc800078e00ff */
[----:B------:R-:W-:-:S04]  /*0350*/  IMAD.MOV R6, RZ, RZ, -R9 ;  /* 0x000000ffff067224 */ /* 0x000fc800078e0a09 */
[----:B------:R-:W-:-:S05]  /*0360*/  IMAD R11, R4, R6, R11 ;  /* 0x00000006040b7224 */ /* 0x000fca00078e020b */
[----:B------:R-:W-:-:S13]  /*0370*/  ISETP.GE.U32.AND P0, PT, R11, R4, PT ;  /* 0x000000040b00720c */ /* 0x000fda0003f06070 */
[----:B------:R-:W-:Y:S02]  /*0380*/  @P0 IMAD.IADD R11, R11, 0x1, -R4 ;  /* 0x000000010b0b0824 */ /* 0x000fe400078e0a04 */
[----:B------:R-:W-:-:S03]  /*0390*/  @P0 VIADD R9, R9, 0x1 ;  /* 0x0000000109090836 */ /* 0x000fc60000000000 */
[----:B------:R-:W-:-:S13]  /*03a0*/  ISETP.GE.U32.AND P1, PT, R11, R4, PT ;  /* 0x000000040b00720c */ /* 0x000fda0003f26070 */
[----:B------:R-:W-:Y:S01]  /*03b0*/  @P1 VIADD R9, R9, 0x1 ;  /* 0x0000000109091836 */ /* 0x000fe20000000000 */
[----:B------:R-:W-:-:S05]  /*03c0*/  @!P2 LOP3.LUT R9, RZ, R4, RZ, 0x33, !PT ;  /* 0x00000004ff09a212 */ /* 0x000fca00078e33ff */
[----:B------:R-:W-:-:S05]  /*03d0*/  IMAD.IADD R6, R10, 0x1, R9 ;  /* 0x000000010a067824 */ /* 0x000fca00078e0209 */
[C---:B------:R-:W-:Y:S02]  /*03e0*/  LOP3.LUT R8, R6.reuse, 0x3, RZ, 0xc0, !PT ;  /* 0x0000000306087812 */ /* 0x040fe400078ec0ff */
[----:B------:R-:W-:Y:S02]  /*03f0*/  ISETP.GE.U32.AND P1, PT, R6, 0x3, PT ;  /* 0x000000030600780c */ /* 0x000fe40003f26070 */
[----:B------:R-:W-:-:S13]  /*0400*/  ISETP.NE.AND P0, PT, R8, 0x3, PT ;  /* 0x000000030800780c */ /* 0x000fda0003f05270 */
[----:B------:R-:W-:Y:S05]  /*0410*/  @!P0 BRA `(.L_x_13) ;  /* 0x0000000000448947 */ /* 0x000fea0003800000 */
[----:B------:R-:W3:Y:S01]  /*0420*/  S2R R11, SR_CgaCtaId ;  /* 0x00000000000b7919 */ /* 0x000ee20000008800 */
[----:B------:R-:W4:Y:S01]  /*0430*/  LDC.64 R8, c[0x0][0x380] ;  /* 0x0000e000ff087b82 */ /* 0x000f220000000a00 */
[----:B------:R-:W-:Y:S01]  /*0440*/  VIADD R6, R6, 0x1 ;  /* 0x0000000106067836 */ /* 0x000fe20000000000 */
[----:B------:R-:W-:-:S04]  /*0450*/  MOV R10, 0x400 ;  /* 0x00000400000a7802 */ /* 0x000fc80000000f00 */
[----:B------:R-:W-:-:S05]  /*0460*/  LOP3.LUT R6, R6, 0x3, RZ, 0xc0, !PT ;  /* 0x0000000306067812 */ /* 0x000fca00078ec0ff */
[----:B------:R-:W-:Y:S01]  /*0470*/  IMAD.MOV R6, RZ, RZ, -R6 ;  /* 0x000000ffff067224 */ /* 0x000fe200078e0a06 */
[----:B---3--:R-:W-:-:S07]  /*0480*/  LEA R13, R11, R10, 0x18 ;  /* 0x0000000a0b0d7211 */ /* 0x008fce00078ec0ff */
.L_x_14:
[----:B----4-:R-:W-:-:S06]  /*0490*/  IMAD.WIDE R10, R7, 0x4, R8 ;  /* 0x00000004070a7825 */ /* 0x010fcc00078e0208 */
[----:B---3--:R-:W3:Y:S01]  /*04a0*/  LDG.E R10, desc[UR8][R10.64] ;  /* 0x000000080a0a7981 */ /* 0x008ee2000c1e1900 */
[----:B------:R-:W-:Y:S02]  /*04b0*/  VIADD R6, R6, 0x1 ;  /* 0x0000000106067836 */ /* 0x000fe40000000000 */
[----:B------:R-:W-:-:S03]  /*04c0*/  IMAD.IADD R7, R4, 0x1, R7 ;  /* 0x0000000104077824 */ /* 0x000fc600078e0207 */
[----:B------:R-:W-:Y:S02]  /*04d0*/  ISETP.NE.AND P0, PT, R6, RZ, PT ;  /* 0x000000ff0600720c */ /* 0x000fe40003f05270 */
[----:B---3--:R-:W-:-:S04]  /*04e0*/  SHF.R.U32.HI R12, RZ, UR5, R10 ;  /* 0x00000005ff0c7c19 */ /* 0x008fc8000801160a */
[----:B-1----:R-:W-:-:S05]  /*04f0*/  LOP3.LUT R12, R12, UR6, RZ, 0xc0, !PT ;  /* 0x000000060c0c7c12 */ /* 0x002fca000f8ec0ff */
[----:B------:R-:W-:-:S05]  /*0500*/  IMAD R12, R12, 0x4, R13 ;  /* 0x000000040c0c7824 */ /* 0x000fca00078e020d */
[----:B------:R3:W-:Y:S01]  /*0510*/  ATOMS.POPC.INC.32 RZ, [R12+URZ] ;  /* 0x000000000cff7f8c */ /* 0x0007e2000d8000ff */
[----:B------:R-:W-:Y:S05]  /*0520*/  @P0 BRA `(.L_x_14) ;  /* 0xfffffffc00d80947 */ /* 0x000fea000383ffff */
.L_x_13:
[----:B012---:R-:W-:Y:S05]  /*0530*/  BSYNC.RECONVERGENT B1 ;  /* 0x0000000000017941 */ /* 0x007fea0003800200 */
.L_x_12:
[----:B------:R-:W-:Y:S05]  /*0540*/  @!P1 BRA `(.L_x_11) ;  /* 0x00000000008c9947 */ /* 0x000fea0003800000 */
[----:B------:R-:W0:Y:S01]  /*0550*/  S2R R11, SR_CgaCtaId ;  /* 0x00000000000b7919 */ /* 0x000e220000008800 */
[----:B------:R-:W1:Y:S01]  /*0560*/  LDC.64 R8, c[0x0][0x380] ;  /* 0x0000e000ff087b82 */ /* 0x000e620000000a00 */
[----:B------:R-:W-:Y:S01]  /*0570*/  MOV R10, 0x400 ;  /* 0x00000400000a7802 */ /* 0x000fe20000000f00 */
[----:B------:R-:W-:-:S03]  /*0580*/  IMAD.SHL.U32 R6, R4, 0x4, RZ ;  /* 0x0000000404067824 */ /* 0x000fc600078e00ff */
[----:B0-----:R-:W-:-:S07]  /*0590*/  LEA R4, R11, R10, 0x18 ;  /* 0x0000000a0b047211 */ /* 0x001fce00078ec0ff */
.L_x_15:
[----:B-1--4-:R-:W-:-:S03]  /*05a0*/  IMAD.WIDE R16, R7, 0x4, R8 ;  /* 0x0000000407107825 */ /* 0x012fc600078e0208 */
[----:B---3--:R-:W-:-:S03]  /*05b0*/  IADD3 R12, P0, PT, R16, R6, RZ ;  /* 0x00000006100c7210 */ /* 0x008fc60007f1e0ff */
[----:B------:R-:W2:Y:S02]  /*05c0*/  LDG.E R16, desc[UR8][R16.64] ;  /* 0x0000000810107981 */ /* 0x000ea4000c1e1900 */
[----:B------:R-:W-:Y:S01]  /*05d0*/  IMAD.X R13, RZ, RZ, R17, P0 ;  /* 0x000000ffff0d7224 */ /* 0x000fe200000e0611 */
[----:B------:R-:W-:-:S04]  /*05e0*/  IADD3 R14, P0, PT, R6, R12, RZ ;  /* 0x0000000c060e7210 */ /* 0x000fc80007f1e0ff */
[----:B------:R-:W3:Y:S01]  /*05f0*/  LDG.E R12, desc[UR8][R12.64] ;  /* 0x000000080c0c7981 */ /* 0x000ee2000c1e1900 */
[----:B------:R-:W-:Y:S01]  /*0600*/  IMAD.X R15, RZ, RZ, R13, P0 ;  /* 0x000000ffff0f7224 */ /* 0x000fe200000e060d */
[----:B------:R-:W-:-:S04]  /*0610*/  IADD3 R10, P0, PT, R6, R14, RZ ;  /* 0x0000000e060a7210 */ /* 0x000fc80007f1e0ff */
[----:B------:R-:W4:Y:S01]  /*0620*/  LDG.E R14, desc[UR8][R14.64] ;  /* 0x000000080e0e7981 */ /* 0x000f22000c1e1900 */
[----:B------:R-:W-:-:S05]  /*0630*/  IMAD.X R11, RZ, RZ, R15, P0 ;  /* 0x000000ffff0b7224 */ /* 0x000fca00000e060f */
[----:B------:R-:W5:Y:S01]  /*0640*/  LDG.E R10, desc[UR8][R10.64] ;  /* 0x000000080a0a7981 */ /* 0x000f62000c1e1900 */
[----:B------:R-:W-:-:S05]  /*0650*/  IMAD.IADD R7, R6, 0x1, R7 ;  /* 0x0000000106077824 */ /* 0x000fca00078e0207 */
[----:B------:R-:W-:Y:S02]  /*0660*/  ISETP.GE.AND P0, PT, R7, R2, PT ;  /* 0x000000020700720c */ /* 0x000fe40003f06270 */
[----:B--2---:R-:W-:-:S04]  /*0670*/  SHF.R.U32.HI R18, RZ, UR7, R16 ;  /* 0x00000007ff127c19 */ /* 0x004fc80008011610 */
[----:B------:R-:W-:Y:S02]  /*0680*/  LOP3.LUT R19, R18, UR12, RZ, 0xc0, !PT ;  /* 0x0000000c12137c12 */ /* 0x000fe4000f8ec0ff */
[----:B---3--:R-:W-:Y:S02]  /*0690*/  SHF.R.U32.HI R20, RZ, UR7, R12 ;  /* 0x00000007ff147c19 */ /* 0x008fe4000801160c */
[----:B----4-:R-:W-:Y:S02]  /*06a0*/  SHF.R.U32.HI R22, RZ, UR7, R14 ;  /* 0x00000007ff167c19 */ /* 0x010fe4000801160e */
[----:B------:R-:W-:Y:S02]  /*06b0*/  LOP3.LUT R21, R20, UR12, RZ, 0xc0, !PT ;  /* 0x0000000c14157c12 */ /* 0x000fe4000f8ec0ff */
[----:B-----5:R-:W-:Y:S02]  /*06c0*/  SHF.R.U32.HI R23, RZ, UR7, R10 ;  /* 0x00000007ff177c19 */ /* 0x020fe4000801160a */
[----:B------:R-:W-:-:S02]  /*06d0*/  LOP3.LUT R17, R22, UR12, RZ, 0xc0, !PT ;  /* 0x0000000c16117c12 */ /* 0x000fc4000f8ec0ff */
[----:B------:R-:W-:Y:S01]  /*06e0*/  LOP3.LUT R23, R23, UR12, RZ, 0xc0, !PT ;  /* 0x0000000c17177c12 */ /* 0x000fe2000f8ec0ff */
[--C-:B------:R-:W-:Y:S02]  /*06f0*/  IMAD R19, R19, 0x4, R4.reuse ;  /* 0x0000000413137824 */ /* 0x100fe400078e0204 */
[--C-:B------:R-:W-:Y:S02]  /*0700*/  IMAD R21, R21, 0x4, R4.reuse ;  /* 0x0000000415157824 */ /* 0x100fe400078e0204 */
[--C-:B------:R-:W-:Y:S01]  /*0710*/  IMAD R17, R17, 0x4, R4.reuse ;  /* 0x0000000411117824 */ /* 0x100fe200078e0204 */
[----:B------:R4:W-:Y:S01]  /*0720*/  ATOMS.POPC.INC.32 RZ, [R19+URZ] ;  /* 0x0000000013ff7f8c */ /* 0x0009e2000d8000ff */
[----:B------:R-:W-:-:S03]  /*0730*/  IMAD R23, R23, 0x4, R4 ;  /* 0x0000000417177824 */ /* 0x000fc600078e0204 */
[----:B------:R4:W-:Y:S04]  /*0740*/  ATOMS.POPC.INC.32 RZ, [R21+URZ] ;  /* 0x0000000015ff7f8c */ /* 0x0009e8000d8000ff */
[----:B------:R4:W-:Y:S04]  /*0750*/  ATOMS.POPC.INC.32 RZ, [R17+URZ] ;  /* 0x0000000011ff7f8c */ /* 0x0009e8000d8000ff */
[----:B------:R4:W-:Y:S01]  /*0760*/  ATOMS.POPC.INC.32 RZ, [R23+URZ] ;  /* 0x0000000017ff7f8c */ /* 0x0009e2000d8000ff */
[----:B------:R-:W-:Y:S05]  /*0770*/  @!P0 BRA `(.L_x_15) ;  /* 0xfffffffc00888947 */ /* 0x000fea000383ffff */
.L_x_11:
[----:B012---:R-:W-:Y:S05]  /*0780*/  BSYNC.RECONVERGENT B0 ;  /* 0x0000000000007941 */ /* 0x007fea0003800200 */
.L_x_10:
[----:B------:R-:W-:Y:S01]  /*0790*/  BAR.SYNC.DEFER_BLOCKING 0x0 ;  /* 0x0000000000007b1d */ /* 0x000fe20000010000 */
[----:B------:R-:W-:-:S04]  /*07a0*/  ISETP.GE.U32.AND P0, PT, R0, UR10, PT ;  /* 0x0000000a00007c0c */ /* 0x000fc8000bf06070 */
[----:B------:R-:W-:-:S13]  /*07b0*/  ISETP.GE.U32.AND.EX P0, PT, R5, UR11, PT, P0 ;  /* 0x0000000b05007c0c */ /* 0x000fda000bf06100 */
[----:B------:R-:W-:Y:S05]  /*07c0*/  @P0 EXIT ;  /* 0x000000000000094d */ /* 0x000fea0003800000 */
[----:B------:R-:W0:Y:S01]  /*07d0*/  S2UR UR5, SR_CgaCtaId ;  /* 0x00000000000579c3 */ /* 0x000e220000008800 */
[----:B------:R-:W-:Y:S01]  /*07e0*/  UMOV UR4, 0x400 ;  /* 0x0000040000047882 */ /* 0x000fe20000000000 */
[----:B------:R-:W1:Y:S01]  /*07f0*/  LDCU UR6, c[0x0][0x360] ;  /* 0x00006c00ff0677ac */ /* 0x000e620008000800 */
[----:B------:R-:W2:Y:S02]  /*0800*/  LDCU.64 UR12, c[0x0][0x390] ;  /* 0x00007200ff0c77ac */ /* 0x000ea40008000a00 */
[----:B012---:R-:W-:-:S12]  /*0810*/  ULEA UR4, UR5, UR4, 0x18 ;  /* 0x0000000405047291 */ /* 0x007fd8000f8ec0ff */
.L_x_16:
[----:B------:R-:W-:Y:S01]  /*0820*/  LEA R2, R0, UR4, 0x2 ;  /* 0x0000000400027c11 */ /* 0x000fe2000f8e10ff */
[----:B------:R-:W-:-:S04]  /*0830*/  IMAD.MOV.U32 R4, RZ, RZ, R0 ;  /* 0x000000ffff047224 */ /* 0x000fc800078e0000 */
[----:B0-----:R-:W0:Y:S01]  /*0840*/  LDS R11, [R2] ;  /* 0x00000000020b7984 */ /* 0x001e220000000800 */
[----:B------:R-:W-:-:S04]  /*0850*/  IMAD.WIDE.U32 R6, R3, UR10, R4 ;  /* 0x0000000a03067c25 */ /* 0x000fc8000f8e0004 */
[----:B------:R-:W-:Y:S01]  /*0860*/  IMAD R7, R3, UR11, R7 ;  /* 0x0000000b03077c24 */ /* 0x000fe2000f8e0207 */
[----:B------:R-:W-:-:S04]  /*0870*/  LEA R8, P0, R6, UR12, 0x2 ;  /* 0x0000000c06087c11 */ /* 0x000fc8000f8010ff */
[----:B------:R-:W-:Y:S02]  /*0880*/  LEA.HI.X R9, R6, UR13, R7, 0x2, P0 ;  /* 0x0000000d06097c11 */ /* 0x000fe400080f1407 */
[----:B------:R-:W-:-:S05]  /*0890*/  IADD3 R0, P0, PT, R0, UR6, RZ ;  /* 0x0000000600007c10 */ /* 0x000fca000ff1e0ff */
[----:B------:R-:W-:Y:S01]  /*08a0*/  IMAD.X R5, RZ, RZ, R5, P0 ;  /* 0x000000ffff057224 */ /* 0x000fe200000e0605 */
[----:B------:R-:W-:-:S04]  /*08b0*/  ISETP.GE.U32.AND P0, PT, R0, UR10, PT ;  /* 0x0000000a00007c0c */ /* 0x000fc8000bf06070 */
[----:B------:R-:W-:Y:S01]  /*08c0*/  ISETP.GE.U32.AND.EX P0, PT, R5, UR11, PT, P0 ;  /* 0x0000000b05007c0c */ /* 0x000fe2000bf06100 */
[----:B0-----:R0:W-:-:S12]  /*08d0*/  STG.E desc[UR8][R8.64], R11 ;  /* 0x0000000b08007986 */ /* 0x0011d8000c101908 */
[----:B------:R-:W-:Y:S05]  /*08e0*/  @!P0 BRA `(.L_x_16) ;  /* 0xfffffffc00cc8947 */ /* 0x000fea000383ffff */
[----:B------:R-:W-:Y:S05]  /*08f0*/  EXIT ;  /* 0x000000000000794d */ /* 0x000fea0003800000 */
.L_x_17:
        /* <DEDUP_REMOVED lines=16> */
.L_x_19:


//--------------------- .nv.shared._Z13scatterKernelPKjPjiiS0_mj --------------------------
	.section	.nv.shared._Z13scatterKernelPKjPjiiS0_mj,"aw",@nobits
	.sectionflags	@""
	.align	16
	.zero		1024


//--------------------- .nv.shared.reserved.0     --------------------------
	.section	.nv.shared.reserved.0,"aw",@nobits
	.weak		__nv_reservedSMEM_offset_0_alias
	.size		__nv_reservedSMEM_offset_0_alias, 0, 64
	.other		__nv_reservedSMEM_offset_0_alias,@"STO_CUDA_RESERVED_SHARED STV_DEFAULT"
__nv_reservedSMEM_offset_0_alias:
	.zero		0
	.zero		64


//--------------------- .nv.shared._Z20buildBlockHistKernelPKjiiPjmj --------------------------
	.section	.nv.shared._Z20buildBlockHistKernelPKjiiPjmj,"aw",@nobits
	.sectionflags	@""
	.align	16
	.zero		1024


//--------------------- .nv.constant0._Z13scatterKernelPKjPjiiS0_mj --------------------------
	.section	.nv.constant0._Z13scatterKernelPKjPjiiS0_mj,"a",@progbits
	.sectionflags	@""
	.align	4
.nv.constant0._Z13scatterKernelPKjPjiiS0_mj:
	.zero		940


//--------------------- .nv.constant0._Z20buildBlockHistKernelPKjiiPjmj --------------------------
	.section	.nv.constant0._Z20buildBlockHistKernelPKjiiPjmj,"a",@progbits
	.sectionflags	@""
	.align	4
.nv.constant0._Z20buildBlockHistKernelPKjiiPjmj:
	.zero		932


//--------------------- SYMBOLS --------------------------

	.type		.nv.reservedSmem.offset0,@object
	.size		.nv.reservedSmem.offset0,0x4
	.type		.nv.reservedSmem.cap,@object
	.size		.nv.reservedSmem.cap,0x4
